//
// Generated by NVIDIA NVVM Compiler
//
// Compiler Build ID: CL-36424714
// Cuda compilation tools, release 13.0, V13.0.88
// Based on NVVM 20.0.0
//

.version 9.0
.target sm_100
.address_size 64

	// .globl	_Z8calcSinejPj
.global .align 4 .f32 w0 = 0f3DBD3C19;
.global .align 4 .f32 w1 = 0f3DB7D3FB;
.global .align 4 .b8 __cudart_i2opi_f[24] = {65, 144, 67, 60, 153, 149, 98, 219, 192, 221, 52, 245, 209, 87, 39, 252, 41, 21, 68, 78, 110, 131, 249, 162};

.visible .entry _Z8calcSinejPj(
	.param .u32 _Z8calcSinejPj_param_0,
	.param .u64 .ptr .align 1 _Z8calcSinejPj_param_1
)
{
	.local .align 4 .b8 	__local_depot0[28];
	.reg .b64 	%SP;
	.reg .b64 	%SPL;
	.reg .pred 	%p<19>;
	.reg .b32 	%r<90>;
	.reg .b32 	%f<60>;
	.reg .b64 	%rd<42>;
	.reg .b64 	%fd<10>;

	mov.u64 	%SPL, __local_depot0;
	ld.param.u32 	%r34, [_Z8calcSinejPj_param_0];
	ld.param.u64 	%rd14, [_Z8calcSinejPj_param_1];
	add.u64 	%rd1, %SPL, 0;
	add.u64 	%rd2, %SPL, 0;
	mov.u32 	%r35, %tid.x;
	mov.u32 	%r1, %ntid.x;
	mov.u32 	%r36, %ctaid.x;
	mad.lo.s32 	%r81, %r1, %r36, %r35;
	setp.ge.u32 	%p1, %r81, %r34;
	@%p1 bra 	$L__BB0_19;
	mov.u32 	%r37, %nctaid.x;
	mul.lo.s32 	%r3, %r1, %r37;
	cvta.to.global.u64 	%rd3, %rd14;
	mov.u64 	%rd27, __cudart_i2opi_f;
$L__BB0_2:
	ld.global.f32 	%f15, [w0];
	cvt.rn.f32.u32 	%f1, %r81;
	mul.f32 	%f2, %f15, %f1;
	mul.f32 	%f16, %f2, 0f3F22F983;
	cvt.rni.s32.f32 	%r85, %f16;
	cvt.rn.f32.s32 	%f17, %r85;
	fma.rn.f32 	%f18, %f17, 0fBFC90FDA, %f2;
	fma.rn.f32 	%f19, %f17, 0fB3A22168, %f18;
	fma.rn.f32 	%f58, %f17, 0fA7C234C5, %f19;
	abs.f32 	%f4, %f2;
	setp.ltu.f32 	%p2, %f4, 0f47CE4780;
	@%p2 bra 	$L__BB0_10;
	setp.neu.f32 	%p3, %f4, 0f7F800000;
	@%p3 bra 	$L__BB0_5;
	mov.f32 	%f22, 0f00000000;
	mul.rn.f32 	%f58, %f2, %f22;
	mov.b32 	%r85, 0;
	bra.uni 	$L__BB0_10;
$L__BB0_5:
	mov.b32 	%r6, %f2;
	shl.b32 	%r39, %r6, 8;
	or.b32  	%r7, %r39, -2147483648;
	mov.b64 	%rd40, 0;
	mov.b32 	%r82, 0;
	mov.u64 	%rd38, %rd27;
	mov.u64 	%rd39, %rd2;
$L__BB0_6:
	.pragma "nounroll";
	ld.global.nc.u32 	%r40, [%rd38];
	mad.wide.u32 	%rd19, %r40, %r7, %rd40;
	shr.u64 	%rd40, %rd19, 32;
	st.local.u32 	[%rd39], %rd19;
	add.s32 	%r82, %r82, 1;
	add.s64 	%rd39, %rd39, 4;
	add.s64 	%rd38, %rd38, 4;
	setp.ne.s32 	%p4, %r82, 6;
	@%p4 bra 	$L__BB0_6;
	shr.u32 	%r41, %r6, 23;
	st.local.u32 	[%rd2+24], %rd40;
	and.b32  	%r10, %r41, 31;
	and.b32  	%r42, %r41, 224;
	add.s32 	%r43, %r42, -128;
	shr.u32 	%r44, %r43, 5;
	mul.wide.u32 	%rd20, %r44, 4;
	sub.s64 	%rd10, %rd2, %rd20;
	ld.local.u32 	%r83, [%rd10+24];
	ld.local.u32 	%r84, [%rd10+20];
	setp.eq.s32 	%p5, %r10, 0;
	@%p5 bra 	$L__BB0_9;
	shf.l.wrap.b32 	%r83, %r84, %r83, %r10;
	ld.local.u32 	%r45, [%rd10+16];
	shf.l.wrap.b32 	%r84, %r45, %r84, %r10;
$L__BB0_9:
	shr.u32 	%r46, %r83, 30;
	shf.l.wrap.b32 	%r47, %r84, %r83, 2;
	shl.b32 	%r48, %r84, 2;
	shr.u32 	%r49, %r47, 31;
	add.s32 	%r50, %r49, %r46;
	neg.s32 	%r51, %r50;
	setp.lt.s32 	%p6, %r6, 0;
	selp.b32 	%r85, %r51, %r50, %p6;
	xor.b32  	%r52, %r47, %r6;
	shr.s32 	%r53, %r47, 31;
	xor.b32  	%r54, %r53, %r47;
	xor.b32  	%r55, %r53, %r48;
	cvt.u64.u32 	%rd21, %r54;
	shl.b64 	%rd22, %rd21, 32;
	cvt.u64.u32 	%rd23, %r55;
	or.b64  	%rd24, %rd22, %rd23;
	cvt.rn.f64.s64 	%fd1, %rd24;
	mul.f64 	%fd2, %fd1, 0d3BF921FB54442D19;
	cvt.rn.f32.f64 	%f20, %fd2;
	neg.f32 	%f21, %f20;
	setp.lt.s32 	%p7, %r52, 0;
	selp.f32 	%f58, %f21, %f20, %p7;
$L__BB0_10:
	mul.rn.f32 	%f23, %f58, %f58;
	and.b32  	%r57, %r85, 1;
	setp.eq.b32 	%p8, %r57, 1;
	selp.f32 	%f24, 0f3F800000, %f58, %p8;
	fma.rn.f32 	%f25, %f23, %f24, 0f00000000;
	fma.rn.f32 	%f26, %f23, 0f37CBAC00, 0fBAB607ED;
	selp.f32 	%f27, %f26, 0fB94D4153, %p8;
	selp.f32 	%f28, 0f3D2AAABB, 0f3C0885E4, %p8;
	fma.rn.f32 	%f29, %f27, %f23, %f28;
	selp.f32 	%f30, 0fBEFFFFFF, 0fBE2AAAA8, %p8;
	fma.rn.f32 	%f31, %f29, %f23, %f30;
	fma.rn.f32 	%f32, %f31, %f25, %f24;
	and.b32  	%r58, %r85, 2;
	setp.eq.s32 	%p9, %r58, 0;
	mov.f32 	%f33, 0f00000000;
	sub.f32 	%f34, %f33, %f32;
	selp.f32 	%f8, %f32, %f34, %p9;
	ld.global.f32 	%f35, [w1];
	mul.f32 	%f36, %f35, %f1;
	cvt.f64.f32 	%fd3, %f36;
	add.f64 	%fd4, %fd3, 0d3FF921FB54442D18;
	cvt.rn.f32.f64 	%f9, %fd4;
	mul.f32 	%f37, %f9, 0f3F22F983;
	cvt.rni.s32.f32 	%r89, %f37;
	cvt.rn.f32.s32 	%f38, %r89;
	fma.rn.f32 	%f39, %f38, 0fBFC90FDA, %f9;
	fma.rn.f32 	%f40, %f38, 0fB3A22168, %f39;
	fma.rn.f32 	%f59, %f38, 0fA7C234C5, %f40;
	abs.f32 	%f11, %f9;
	setp.ltu.f32 	%p10, %f11, 0f47CE4780;
	@%p10 bra 	$L__BB0_18;
	setp.neu.f32 	%p11, %f11, 0f7F800000;
	@%p11 bra 	$L__BB0_13;
	mov.f32 	%f43, 0f00000000;
	mul.rn.f32 	%f59, %f9, %f43;
	mov.b32 	%r89, 0;
	bra.uni 	$L__BB0_18;
$L__BB0_13:
	mov.b32 	%r20, %f9;
	shl.b32 	%r60, %r20, 8;
	or.b32  	%r21, %r60, -2147483648;
	mov.b64 	%rd41, 0;
	mov.b32 	%r86, 0;
$L__BB0_14:
	.pragma "nounroll";
	mul.wide.u32 	%rd26, %r86, 4;
	add.s64 	%rd28, %rd27, %rd26;
	ld.global.nc.u32 	%r61, [%rd28];
	mad.wide.u32 	%rd29, %r61, %r21, %rd41;
	shr.u64 	%rd41, %rd29, 32;
	add.s64 	%rd30, %rd1, %rd26;
	st.local.u32 	[%rd30], %rd29;
	add.s32 	%r86, %r86, 1;
	setp.ne.s32 	%p12, %r86, 6;
	@%p12 bra 	$L__BB0_14;
	shr.u32 	%r62, %r20, 23;
	st.local.u32 	[%rd1+24], %rd41;
	and.b32  	%r24, %r62, 31;
	and.b32  	%r63, %r62, 224;
	add.s32 	%r64, %r63, -128;
	shr.u32 	%r65, %r64, 5;
	mul.wide.u32 	%rd31, %r65, 4;
	sub.s64 	%rd13, %rd1, %rd31;
	ld.local.u32 	%r87, [%rd13+24];
	ld.local.u32 	%r88, [%rd13+20];
	setp.eq.s32 	%p13, %r24, 0;
	@%p13 bra 	$L__BB0_17;
	shf.l.wrap.b32 	%r87, %r88, %r87, %r24;
	ld.local.u32 	%r66, [%rd13+16];
	shf.l.wrap.b32 	%r88, %r66, %r88, %r24;
$L__BB0_17:
	shr.u32 	%r67, %r87, 30;
	shf.l.wrap.b32 	%r68, %r88, %r87, 2;
	shl.b32 	%r69, %r88, 2;
	shr.u32 	%r70, %r68, 31;
	add.s32 	%r71, %r70, %r67;
	neg.s32 	%r72, %r71;
	setp.lt.s32 	%p14, %r20, 0;
	selp.b32 	%r89, %r72, %r71, %p14;
	xor.b32  	%r73, %r68, %r20;
	shr.s32 	%r74, %r68, 31;
	xor.b32  	%r75, %r74, %r68;
	xor.b32  	%r76, %r74, %r69;
	cvt.u64.u32 	%rd32, %r75;
	shl.b64 	%rd33, %rd32, 32;
	cvt.u64.u32 	%rd34, %r76;
	or.b64  	%rd35, %rd33, %rd34;
	cvt.rn.f64.s64 	%fd5, %rd35;
	mul.f64 	%fd6, %fd5, 0d3BF921FB54442D19;
	cvt.rn.f32.f64 	%f41, %fd6;
	neg.f32 	%f42, %f41;
	setp.lt.s32 	%p15, %r73, 0;
	selp.f32 	%f59, %f42, %f41, %p15;
$L__BB0_18:
	mul.rn.f32 	%f44, %f59, %f59;
	and.b32  	%r78, %r89, 1;
	setp.eq.b32 	%p16, %r78, 1;
	selp.f32 	%f45, 0f3F800000, %f59, %p16;
	fma.rn.f32 	%f46, %f44, %f45, 0f00000000;
	fma.rn.f32 	%f47, %f44, 0f37CBAC00, 0fBAB607ED;
	selp.f32 	%f48, %f47, 0fB94D4153, %p16;
	selp.f32 	%f49, 0f3D2AAABB, 0f3C0885E4, %p16;
	fma.rn.f32 	%f50, %f48, %f44, %f49;
	selp.f32 	%f51, 0fBEFFFFFF, 0fBE2AAAA8, %p16;
	fma.rn.f32 	%f52, %f50, %f44, %f51;
	fma.rn.f32 	%f53, %f52, %f46, %f45;
	and.b32  	%r79, %r89, 2;
	setp.eq.s32 	%p17, %r79, 0;
	mov.f32 	%f54, 0f00000000;
	sub.f32 	%f55, %f54, %f53;
	selp.f32 	%f56, %f53, %f55, %p17;
	add.f32 	%f57, %f8, %f56;
	cvt.f64.f32 	%fd7, %f57;
	add.f64 	%fd8, %fd7, 0d3FF0000000000000;
	mul.f64 	%fd9, %fd8, 0d405FC00000000000;
	cvt.rzi.u32.f64 	%r80, %fd9;
	mul.wide.u32 	%rd36, %r81, 4;
	add.s64 	%rd37, %rd3, %rd36;
	st.global.u32 	[%rd37], %r80;
	add.s32 	%r81, %r81, %r3;
	setp.lt.u32 	%p18, %r81, %r34;
	@%p18 bra 	$L__BB0_2;
$L__BB0_19:
	ret;

}


// ===== COMPILED SASS (sm_100) =====

	.target	sm_100

	.elftype	@"ET_EXEC"


//--------------------- .note.nv.tkinfo           --------------------------
	.section	.note.nv.tkinfo,"",@"SHT_NOTE"
	.sectionflags	@"SHF_NOTE_NV_TKINFO"
	.tkinfo
        /*0018*/ 	.word	0x00000002
        /*0030*/ 	.string	""
        /*0030*/ 	.string	"ptxas"
        /*0030*/ 	.string	"Cuda compilation tools, release 13.0, V13.0.88"
        /*0030*/ 	.string	"Build cuda_13.0.r13.0/compiler.36424714_0"
        /*0030*/ 	.string	"-arch sm_100 -m 64 "



//--------------------- .note.nv.cuinfo           --------------------------
	.section	.note.nv.cuinfo,"",@"SHT_NOTE"
	.sectionflags	@"SHF_NOTE_NV_CUINFO"
        /*0018*/ 	.short	0x0002
        /*001a*/ 	.short	0x0064
        /*001c*/ 	.short	0x0082
	.zero		2


//--------------------- .nv.info                  --------------------------
	.section	.nv.info,"",@"SHT_CUDA_INFO"
	.align	4


	//----- nvinfo : EIATTR_REGCOUNT
	.align		4
        /*0000*/ 	.byte	0x04, 0x2f
        /*0002*/ 	.short	(.L_4 - .L_3)
	.align		4
.L_3:
        /*0004*/ 	.word	index@(_Z8calcSinejPj)
        /*0008*/ 	.word	0x0000001a


	//----- nvinfo : EIATTR_FRAME_SIZE
	.align		4
.L_4:
        /*000c*/ 	.byte	0x04, 0x11
        /*000e*/ 	.short	(.L_6 - .L_5)
	.align		4
.L_5:
        /*0010*/ 	.word	index@(_Z8calcSinejPj)
        /*0014*/ 	.word	0x00000000


	//----- nvinfo : EIATTR_MIN_STACK_SIZE
	.align		4
.L_6:
        /*0018*/ 	.byte	0x04, 0x12
        /*001a*/ 	.short	(.L_8 - .L_7)
	.align		4
.L_7:
        /*001c*/ 	.word	index@(_Z8calcSinejPj)
        /*0020*/ 	.word	0x00000000
.L_8:


//--------------------- .nv.compat                --------------------------
	.section	.nv.compat,"",@"SHT_CUDA_COMPAT_INFO"
	.align	4
        /*0000*/ 	.byte	0x02, 0x09, 0x00, 0x00, 0x02, 0x02, 0x01, 0x00, 0x02, 0x05, 0x05, 0x00, 0x03, 0x07, 0x01, 0x01
        /*0010*/ 	.byte	0x02, 0x03, 0x00, 0x00, 0x02, 0x06, 0x01, 0x00, 0x04, 0x0b, 0x08, 0x00, 0x01, 0x00, 0x00, 0x00
        /*0020*/ 	.byte	0x00, 0x00, 0x00, 0x00


//--------------------- .nv.info._Z8calcSinejPj   --------------------------
	.section	.nv.info._Z8calcSinejPj,"",@"SHT_CUDA_INFO"
	.sectionflags	@""
	.align	4


	//----- nvinfo : EIATTR_CUDA_API_VERSION
	.align		4
        /*0000*/ 	.byte	0x04, 0x37
        /*0002*/ 	.short	(.L_10 - .L_9)
.L_9:
        /*0004*/ 	.word	0x00000082


	//----- nvinfo : EIATTR_KPARAM_INFO
	.align		4
.L_10:
        /*0008*/ 	.byte	0x04, 0x17
        /*000a*/ 	.short	(.L_12 - .L_11)
.L_11:
        /*000c*/ 	.word	0x00000000
        /*0010*/ 	.short	0x0001
        /*0012*/ 	.short	0x0008
        /*0014*/ 	.byte	0x00, 0xf5, 0x21, 0x00


	//----- nvinfo : EIATTR_KPARAM_INFO
	.align		4
.L_12:
        /*0018*/ 	.byte	0x04, 0x17
        /*001a*/ 	.short	(.L_14 - .L_13)
.L_13:
        /*001c*/ 	.word	0x00000000
        /*0020*/ 	.short	0x0000
        /*0022*/ 	.short	0x0000
        /*0024*/ 	.byte	0x00, 0xf0, 0x11, 0x00


	//----- nvinfo : EIATTR_SPARSE_MMA_MASK
	.align		4
.L_14:
        /*0028*/ 	.byte	0x03, 0x50
        /*002a*/ 	.short	0x0000


	//----- nvinfo : EIATTR_MAXREG_COUNT
	.align		4
        /*002c*/ 	.byte	0x03, 0x1b
        /*002e*/ 	.short	0x00ff


	//----- nvinfo : EIATTR_MERCURY_ISA_VERSION
	.align		4
        /*0030*/ 	.byte	0x03, 0x5f
        /*0032*/ 	.short	0x0101


	//----- nvinfo : EIATTR_VRC_CTA_INIT_COUNT
	.align		4
        /*0034*/ 	.byte	0x02, 0x4a
	.zero		1
	.zero		1


	//----- nvinfo : EIATTR_EXIT_INSTR_OFFSETS
	.align		4
        /*0038*/ 	.byte	0x04, 0x1c
        /*003a*/ 	.short	(.L_16 - .L_15)


	//   ....[0]....
.L_15:
        /*003c*/ 	.word	0x00000070


	//   ....[1]....
        /*0040*/ 	.word	0x00001110


	//----- nvinfo : EIATTR_CRS_STACK_SIZE
	.align		4
.L_16:
        /*0044*/ 	.byte	0x04, 0x1e
        /*0046*/ 	.short	(.L_18 - .L_17)
.L_17:
        /*0048*/ 	.word	0x00000000


	//----- nvinfo : EIATTR_CBANK_PARAM_SIZE
	.align		4
.L_18:
        /*004c*/ 	.byte	0x03, 0x19
        /*004e*/ 	.short	0x0010


	//----- nvinfo : EIATTR_PARAM_CBANK
	.align		4
        /*0050*/ 	.byte	0x04, 0x0a
        /*0052*/ 	.short	(.L_20 - .L_19)
	.align		4
.L_19:
        /*0054*/ 	.word	index@(.nv.constant0._Z8calcSinejPj)
        /*0058*/ 	.short	0x0380
        /*005a*/ 	.short	0x0010


	//----- nvinfo : EIATTR_SW_WAR
	.align		4
.L_20:
        /*005c*/ 	.byte	0x04, 0x36
        /*005e*/ 	.short	(.L_22 - .L_21)
.L_21:
        /*0060*/ 	.word	0x00000008
.L_22:


//--------------------- .nv.callgraph             --------------------------
	.section	.nv.callgraph,"",@"SHT_CUDA_CALLGRAPH"
	.align	4
	.sectionentsize	8
	.align		4
        /*0000*/ 	.word	0x00000000
	.align		4
        /*0004*/ 	.word	0xffffffff
	.align		4
        /*0008*/ 	.word	0x00000000
	.align		4
        /*000c*/ 	.word	0xfffffffe
	.align		4
        /*0010*/ 	.word	0x00000000
	.align		4
        /*0014*/ 	.word	0xfffffffd
	.align		4
        /*0018*/ 	.word	0x00000000
	.align		4
        /*001c*/ 	.word	0xfffffffc


//--------------------- .nv.constant4             --------------------------
	.section	.nv.constant4,"a",@progbits
	.align	8
	.align		8
.nv.constant4:
        /*0000*/ 	.dword	w0
	.align		8
        /*0008*/ 	.dword	w1
	.align		8
        /*0010*/ 	.dword	__cudart_i2opi_f


//--------------------- .text._Z8calcSinejPj      --------------------------
	.section	.text._Z8calcSinejPj,"ax",@progbits
	.align	128
        .global         _Z8calcSinejPj
        .type           _Z8calcSinejPj,@function
        .size           _Z8calcSinejPj,(.L_x_12 - _Z8calcSinejPj)
        .other          _Z8calcSinejPj,@"STO_CUDA_ENTRY STV_DEFAULT"
_Z8calcSinejPj:
.text._Z8calcSinejPj:
[----:B------:R-:W-:Y:S01]  /*0000*/  LDC R1, c[0x0][0x37c] ;  /* 0x0000df00ff017b82 */ /* 0x000fe20000000800 */
[----:B------:R-:W0:Y:S01]  /*0010*/  S2R R8, SR_TID.X ;  /* 0x0000000000087919 */ /* 0x000e220000002100 */
[----:B------:R-:W0:Y:S01]  /*0020*/  LDCU UR6, c[0x0][0x360] ;  /* 0x00006c00ff0677ac */ /* 0x000e220008000800 */
[----:B------:R-:W0:Y:S01]  /*0030*/  S2R R3, SR_CTAID.X ;  /* 0x0000000000037919 */ /* 0x000e220000002500 */
[----:B------:R-:W1:Y:S01]  /*0040*/  LDCU UR4, c[0x0][0x380] ;  /* 0x00007000ff0477ac */ /* 0x000e620008000800 */
[----:B0-----:R-:W-:-:S05]  /*0050*/  IMAD R8, R3, UR6, R8 ;  /* 0x0000000603087c24 */ /* 0x001fca000f8e0208 */
[----:B-1----:R-:W-:-:S13]  /*0060*/  ISETP.GE.U32.AND P0, PT, R8, UR4, PT ;  /* 0x0000000408007c0c */ /* 0x002fda000bf06070 */
[----:B------:R-:W-:Y:S05]  /*0070*/  @P0 EXIT ;  /* 0x000000000000094d */ /* 0x000fea0003800000 */
[----:B------:R-:W0:Y:S01]  /*0080*/  LDCU UR4, c[0x0][0x370] ;  /* 0x00006e00ff0477ac */ /* 0x000e220008000800 */
[----:B------:R-:W1:Y:S01]  /*0090*/  LDCU.64 UR8, c[0x0][0x358] ;  /* 0x00006b00ff0877ac */ /* 0x000e620008000a00 */
[----:B0-----:R-:W-:-:S12]  /*00a0*/  UIMAD UR6, UR6, UR4, URZ ;  /* 0x00000004060672a4 */ /* 0x001fd8000f8e02ff */
.L_x_10:
[----:B------:R-:W1:Y:S02]  /*00b0*/  LDC.64 R6, c[0x4][RZ] ;  /* 0x01000000ff067b82 */ /* 0x000e640000000a00 */
[----:B-1----:R-:W2:Y:S01]  /*00c0*/  LDG.E R7, desc[UR8][R6.64] ;  /* 0x0000000806077981 */ /* 0x002ea2000c1e1900 */
[----:B------:R-:W-:Y:S01]  /*00d0*/  I2FP.F32.U32 R0, R8 ;  /* 0x0000000800007245 */ /* 0x000fe20000201000 */
[----:B------:R-:W-:Y:S04]  /*00e0*/  BSSY.RECONVERGENT B0, `(.L_x_0) ;  /* 0x000006a000007945 */ /* 0x000fe80003800200 */
[----:B--2---:R-:W-:-:S04]  /*00f0*/  FMUL R2, R7, R0 ;  /* 0x0000000007027220 */ /* 0x004fc80000400000 */
[C---:B0-----:R-:W-:Y:S01]  /*0100*/  FMUL R3, R2.reuse, 0.63661974668502807617 ;  /* 0x3f22f98302037820 */ /* 0x041fe20000400000 */
[----:B------:R-:W-:-:S05]  /*0110*/  FSETP.GE.AND P0, PT, |R2|, 105615, PT ;  /* 0x47ce47800200780b */ /* 0x000fca0003f06200 */
[----:B------:R-:W0:Y:S02]  /*0120*/  F2I.NTZ R3, R3 ;  /* 0x0000000300037305 */ /* 0x000e240000203100 */
[----:B0-----:R-:W-:-:S05]  /*0130*/  I2FP.F32.S32 R5, R3 ;  /* 0x0000000300057245 */ /* 0x001fca0000201400 */
[----:B------:R-:W-:-:S04]  /*0140*/  FFMA R4, R5, -1.5707962512969970703, R2 ;  /* 0xbfc90fda05047823 */ /* 0x000fc80000000002 */
[----:B------:R-:W-:-:S04]  /*0150*/  FFMA R4, R5, -7.5497894158615963534e-08, R4 ;  /* 0xb3a2216805047823 */ /* 0x000fc80000000004 */
[----:B------:R-:W-:Y:S01]  /*0160*/  FFMA R4, R5, -5.3903029534742383927e-15, R4 ;  /* 0xa7c234c505047823 */ /* 0x000fe20000000004 */
[----:B------:R-:W-:Y:S06]  /*0170*/  @!P0 BRA `(.L_x_1) ;  /* 0x0000000400808947 */ /* 0x000fec0003800000 */
[----:B------:R-:W-:-:S13]  /*0180*/  FSETP.NEU.AND P0, PT, |R2|, +INF , PT ;  /* 0x7f8000000200780b */ /* 0x000fda0003f0d200 */
[----:B------:R-:W-:Y:S01]  /*0190*/  @!P0 FMUL R4, RZ, R2 ;  /* 0x00000002ff048220 */ /* 0x000fe20000400000 */
[----:B------:R-:W-:Y:S01]  /*01a0*/  @!P0 IMAD.MOV.U32 R3, RZ, RZ, RZ ;  /* 0x000000ffff038224 */ /* 0x000fe200078e00ff */
[----:B------:R-:W-:Y:S06]  /*01b0*/  @!P0 BRA `(.L_x_1) ;  /* 0x0000000400708947 */ /* 0x000fec0003800000 */
[----:B------:R-:W-:Y:S01]  /*01c0*/  IMAD.SHL.U32 R4, R2, 0x100, RZ ;  /* 0x0000010002047824 */ /* 0x000fe200078e00ff */
[----:B------:R-:W0:Y:S01]  /*01d0*/  LDCU.64 UR10, c[0x4][0x10] ;  /* 0x01000200ff0a77ac */ /* 0x000e220008000a00 */
[----:B------:R-:W-:Y:S02]  /*01e0*/  IMAD.MOV.U32 R3, RZ, RZ, RZ ;  /* 0x000000ffff037224 */ /* 0x000fe400078e00ff */
[----:B------:R-:W-:Y:S01]  /*01f0*/  IMAD.MOV.U32 R10, RZ, RZ, RZ ;  /* 0x000000ffff0a7224 */ /* 0x000fe200078e00ff */
[----:B------:R-:W-:Y:S01]  /*0200*/  LOP3.LUT R11, R4, 0x80000000, RZ, 0xfc, !PT ;  /* 0x80000000040b7812 */ /* 0x000fe200078efcff */
[----:B------:R-:W-:Y:S01]  /*0210*/  UMOV UR5, URZ ;  /* 0x000000ff00057c82 */ /* 0x000fe20008000000 */
[----:B------:R-:W-:-:S05]  /*0220*/  UMOV UR4, URZ ;  /* 0x000000ff00047c82 */ /* 0x000fca0008000000 */
.L_x_2:
[----:B0-----:R-:W-:Y:S02]  /*0230*/  IMAD.U32 R6, RZ, RZ, UR10 ;  /* 0x0000000aff067e24 */ /* 0x001fe4000f8e00ff */
[----:B------:R-:W-:-:S05]  /*0240*/  IMAD.U32 R7, RZ, RZ, UR11 ;  /* 0x0000000bff077e24 */ /* 0x000fca000f8e00ff */
[----:B------:R-:W2:Y:S01]  /*0250*/  LDG.E.CONSTANT R4, desc[UR8][R6.64] ;  /* 0x0000000806047981 */ /* 0x000ea2000c1e9900 */
[----:B------:R-:W-:Y:S01]  /*0260*/  UIADD3 UR4, UPT, UPT, UR4, 0x1, URZ ;  /* 0x0000000104047890 */ /* 0x000fe2000fffe0ff */
[C---:B------:R-:W-:Y:S01]  /*0270*/  ISETP.EQ.AND P0, PT, R10.reuse, RZ, PT ;  /* 0x000000ff0a00720c */ /* 0x040fe20003f02270 */
[----:B------:R-:W-:Y:S01]  /*0280*/  UIADD3 UR10, UP1, UPT, UR10, 0x4, URZ ;  /* 0x000000040a0a7890 */ /* 0x000fe2000ff3e0ff */
[C---:B------:R-:W-:Y:S01]  /*0290*/  ISETP.EQ.AND P1, PT, R10.reuse, 0x4, PT ;  /* 0x000000040a00780c */ /* 0x040fe20003f22270 */
[----:B------:R-:W-:Y:S01]  /*02a0*/  UISETP.NE.AND UP0, UPT, UR4, 0x6, UPT ;  /* 0x000000060400788c */ /* 0x000fe2000bf05270 */
[C---:B------:R-:W-:Y:S01]  /*02b0*/  ISETP.EQ.AND P2, PT, R10.reuse, 0x8, PT ;  /* 0x000000080a00780c */ /* 0x040fe20003f42270 */
[----:B------:R-:W-:Y:S01]  /*02c0*/  UIADD3.X UR11, UPT, UPT, URZ, UR11, URZ, UP1, !UPT ;  /* 0x0000000bff0b7290 */ /* 0x000fe20008ffe4ff */
[C---:B------:R-:W-:Y:S02]  /*02d0*/  ISETP.EQ.AND P3, PT, R10.reuse, 0xc, PT ;  /* 0x0000000c0a00780c */ /* 0x040fe40003f62270 */
[----:B------:R-:W-:-:S02]  /*02e0*/  ISETP.EQ.AND P4, PT, R10, 0x10, PT ;  /* 0x000000100a00780c */ /* 0x000fc40003f82270 */
[C---:B------:R-:W-:Y:S01]  /*02f0*/  ISETP.EQ.AND P5, PT, R10.reuse, 0x14, PT ;  /* 0x000000140a00780c */ /* 0x040fe20003fa2270 */
[----:B------:R-:W-:Y:S02]  /*0300*/  VIADD R10, R10, 0x4 ;  /* 0x000000040a0a7836 */ /* 0x000fe40000000000 */
[----:B--2---:R-:W-:-:S03]  /*0310*/  IMAD.WIDE.U32 R4, R4, R11, RZ ;  /* 0x0000000b04047225 */ /* 0x004fc600078e00ff */
[----:B------:R-:W-:-:S04]  /*0320*/  IADD3 R4, P6, PT, R4, R3, RZ ;  /* 0x0000000304047210 */ /* 0x000fc80007fde0ff */
[----:B------:R-:W-:Y:S01]  /*0330*/  IADD3.X R3, PT, PT, R5, UR5, RZ, P6, !PT ;  /* 0x0000000505037c10 */ /* 0x000fe2000b7fe4ff */
[--C-:B------:R-:W-:Y:S01]  /*0340*/  @P0 IMAD.MOV.U32 R9, RZ, RZ, R4.reuse ;  /* 0x000000ffff090224 */ /* 0x100fe200078e0004 */
[----:B------:R-:W-:Y:S01]  /*0350*/  @P1 MOV R16, R4 ;  /* 0x0000000400101202 */ /* 0x000fe20000000f00 */
[--C-:B------:R-:W-:Y:S02]  /*0360*/  @P2 IMAD.MOV.U32 R17, RZ, RZ, R4.reuse ;  /* 0x000000ffff112224 */ /* 0x100fe400078e0004 */
[--C-:B------:R-:W-:Y:S02]  /*0370*/  @P3 IMAD.MOV.U32 R18, RZ, RZ, R4.reuse ;  /* 0x000000ffff123224 */ /* 0x100fe400078e0004 */
[--C-:B------:R-:W-:Y:S02]  /*0380*/  @P4 IMAD.MOV.U32 R19, RZ, RZ, R4.reuse ;  /* 0x000000ffff134224 */ /* 0x100fe400078e0004 */
[----:B------:R-:W-:Y:S01]  /*0390*/  @P5 IMAD.MOV.U32 R20, RZ, RZ, R4 ;  /* 0x000000ffff145224 */ /* 0x000fe200078e0004 */
[----:B------:R-:W-:Y:S06]  /*03a0*/  BRA.U UP0, `(.L_x_2) ;  /* 0xfffffffd00a07547 */ /* 0x000fec000b83ffff */
[----:B------:R-:W-:Y:S01]  /*03b0*/  SHF.R.U32.HI R4, RZ, 0x17, R2 ;  /* 0x00000017ff047819 */ /* 0x000fe20000011602 */
[----:B------:R-:W-:Y:S03]  /*03c0*/  BSSY.RECONVERGENT B1, `(.L_x_3) ;  /* 0x0000029000017945 */ /* 0x000fe60003800200 */
[C---:B------:R-:W-:Y:S02]  /*03d0*/  LOP3.LUT R5, R4.reuse, 0xe0, RZ, 0xc0, !PT ;  /* 0x000000e004057812 */ /* 0x040fe400078ec0ff */
[----:B------:R-:W-:-:S03]  /*03e0*/  LOP3.LUT P6, RZ, R4, 0x1f, RZ, 0xc0, !PT ;  /* 0x0000001f04ff7812 */ /* 0x000fc600078cc0ff */
[----:B------:R-:W-:-:S05]  /*03f0*/  VIADD R5, R5, 0xffffff80 ;  /* 0xffffff8005057836 */ /* 0x000fca0000000000 */
[----:B------:R-:W-:-:S04]  /*0400*/  SHF.R.U32.HI R5, RZ, 0x5, R5 ;  /* 0x00000005ff057819 */ /* 0x000fc80000011605 */
[----:B------:R-:W-:-:S04]  /*0410*/  LEA R7, -R5, RZ, 0x2 ;  /* 0x000000ff05077211 */ /* 0x000fc800078e11ff */
[C---:B------:R-:W-:Y:S02]  /*0420*/  ISETP.EQ.AND P3, PT, R7.reuse, -0x18, PT ;  /* 0xffffffe80700780c */ /* 0x040fe40003f62270 */
[C---:B------:R-:W-:Y:S02]  /*0430*/  ISETP.EQ.AND P4, PT, R7.reuse, -0x14, PT ;  /* 0xffffffec0700780c */ /* 0x040fe40003f82270 */
[C---:B------:R-:W-:Y:S02]  /*0440*/  ISETP.EQ.AND P2, PT, R7.reuse, -0x10, PT ;  /* 0xfffffff00700780c */ /* 0x040fe40003f42270 */
[C---:B------:R-:W-:Y:S02]  /*0450*/  ISETP.EQ.AND P1, PT, R7.reuse, -0xc, PT ;  /* 0xfffffff40700780c */ /* 0x040fe40003f22270 */
[C---:B------:R-:W-:Y:S02]  /*0460*/  ISETP.EQ.AND P0, PT, R7.reuse, -0x8, PT ;  /* 0xfffffff80700780c */ /* 0x040fe40003f02270 */
[----:B------:R-:W-:-:S03]  /*0470*/  ISETP.EQ.AND P5, PT, R7, RZ, PT ;  /* 0x000000ff0700720c */ /* 0x000fc60003fa2270 */
[--C-:B------:R-:W-:Y:S01]  /*0480*/  @P3 IMAD.MOV.U32 R5, RZ, RZ, R9.reuse ;  /* 0x000000ffff053224 */ /* 0x100fe200078e0009 */
[C---:B------:R-:W-:Y:S01]  /*0490*/  ISETP.EQ.AND P3, PT, R7.reuse, -0x4, PT ;  /* 0xfffffffc0700780c */ /* 0x040fe20003f62270 */
[----:B------:R-:W-:Y:S02]  /*04a0*/  @P4 IMAD.MOV.U32 R6, RZ, RZ, R9 ;  /* 0x000000ffff064224 */ /* 0x000fe400078e0009 */
[--C-:B------:R-:W-:Y:S01]  /*04b0*/  @P4 IMAD.MOV.U32 R5, RZ, RZ, R16.reuse ;  /* 0x000000ffff054224 */ /* 0x100fe200078e0010 */
[----:B------:R-:W-:Y:S01]  /*04c0*/  ISETP.EQ.AND P4, PT, R7, 0x4, PT ;  /* 0x000000040700780c */ /* 0x000fe20003f82270 */
[----:B------:R-:W-:Y:S01]  /*04d0*/  @P2 IMAD.MOV.U32 R5, RZ, RZ, R17 ;  /* 0x000000ffff052224 */ /* 0x000fe200078e0011 */
[----:B------:R-:W-:Y:S01]  /*04e0*/  @P1 MOV R5, R18 ;  /* 0x0000001200051202 */ /* 0x000fe20000000f00 */
[----:B------:R-:W-:Y:S02]  /*04f0*/  @P0 IMAD.MOV.U32 R5, RZ, RZ, R19 ;  /* 0x000000ffff050224 */ /* 0x000fe400078e0013 */
[----:B------:R-:W-:-:S02]  /*0500*/  @P2 IMAD.MOV.U32 R6, RZ, RZ, R16 ;  /* 0x000000ffff062224 */ /* 0x000fc400078e0010 */
[----:B------:R-:W-:Y:S02]  /*0510*/  @P1 IMAD.MOV.U32 R6, RZ, RZ, R17 ;  /* 0x000000ffff061224 */ /* 0x000fe400078e0011 */
[----:B------:R-:W-:Y:S02]  /*0520*/  @P3 IMAD.MOV.U32 R5, RZ, RZ, R20 ;  /* 0x000000ffff053224 */ /* 0x000fe400078e0014 */
[----:B------:R-:W-:Y:S02]  /*0530*/  @P5 IMAD.MOV.U32 R5, RZ, RZ, R3 ;  /* 0x000000ffff055224 */ /* 0x000fe400078e0003 */
[----:B------:R-:W-:Y:S02]  /*0540*/  @P0 IMAD.MOV.U32 R6, RZ, RZ, R18 ;  /* 0x000000ffff060224 */ /* 0x000fe400078e0012 */
[----:B------:R-:W-:Y:S02]  /*0550*/  @P3 IMAD.MOV.U32 R6, RZ, RZ, R19 ;  /* 0x000000ffff063224 */ /* 0x000fe400078e0013 */
[----:B------:R-:W-:Y:S01]  /*0560*/  @P5 IMAD.MOV.U32 R6, RZ, RZ, R20 ;  /* 0x000000ffff065224 */ /* 0x000fe200078e0014 */
[----:B------:R-:W-:Y:S01]  /*0570*/  @P4 MOV R6, R3 ;  /* 0x0000000300064202 */ /* 0x000fe20000000f00 */
[----:B------:R-:W-:Y:S01]  /*0580*/  IMAD.MOV.U32 R10, RZ, RZ, R5 ;  /* 0x000000ffff0a7224 */ /* 0x000fe200078e0005 */
[----:B------:R-:W-:Y:S06]  /*0590*/  @!P6 BRA `(.L_x_4) ;  /* 0x00000000002ce947 */ /* 0x000fec0003800000 */
[----:B------:R-:W-:Y:S02]  /*05a0*/  @P2 IMAD.MOV.U32 R5, RZ, RZ, R9 ;  /* 0x000000ffff052224 */ /* 0x000fe400078e0009 */
[----:B------:R-:W-:Y:S02]  /*05b0*/  @P1 IMAD.MOV.U32 R5, RZ, RZ, R16 ;  /* 0x000000ffff051224 */ /* 0x000fe400078e0010 */
[----:B------:R-:W-:Y:S01]  /*05c0*/  @P0 IMAD.MOV.U32 R5, RZ, RZ, R17 ;  /* 0x000000ffff050224 */ /* 0x000fe200078e0011 */
[----:B------:R-:W-:Y:S01]  /*05d0*/  ISETP.EQ.AND P0, PT, R7, 0x8, PT ;  /* 0x000000080700780c */ /* 0x000fe20003f02270 */
[----:B------:R-:W-:Y:S01]  /*05e0*/  @P3 IMAD.MOV.U32 R5, RZ, RZ, R18 ;  /* 0x000000ffff053224 */ /* 0x000fe200078e0012 */
[----:B------:R-:W-:Y:S01]  /*05f0*/  LOP3.LUT R7, R4, 0x1f, RZ, 0xc0, !PT ;  /* 0x0000001f04077812 */ /* 0x000fe200078ec0ff */
[----:B------:R-:W-:Y:S01]  /*0600*/  @P5 IMAD.MOV.U32 R5, RZ, RZ, R19 ;  /* 0x000000ffff055224 */ /* 0x000fe200078e0013 */
[----:B------:R-:W-:Y:S02]  /*0610*/  @P4 MOV R5, R20 ;  /* 0x0000001400054202 */ /* 0x000fe40000000f00 */
[----:B------:R-:W-:-:S07]  /*0620*/  SHF.L.W.U32.HI R10, R6, R7, R10 ;  /* 0x00000007060a7219 */ /* 0x000fce0000010e0a */
[----:B------:R-:W-:-:S05]  /*0630*/  @P0 IMAD.MOV.U32 R5, RZ, RZ, R3 ;  /* 0x000000ffff050224 */ /* 0x000fca00078e0003 */
[----:B------:R-:W-:-:S07]  /*0640*/  SHF.L.W.U32.HI R6, R5, R7, R6 ;  /* 0x0000000705067219 */ /* 0x000fce0000010e06 */
.L_x_4:
[----:B------:R-:W-:Y:S05]  /*0650*/  BSYNC.RECONVERGENT B1 ;  /* 0x0000000000017941 */ /* 0x000fea0003800200 */
.L_x_3:
[C---:B------:R-:W-:Y:S01]  /*0660*/  SHF.L.W.U32.HI R11, R6.reuse, 0x2, R10 ;  /* 0x00000002060b7819 */ /* 0x040fe20000010e0a */
[----:B------:R-:W-:Y:S01]  /*0670*/  IMAD.SHL.U32 R4, R6, 0x4, RZ ;  /* 0x0000000406047824 */ /* 0x000fe200078e00ff */
[----:B------:R-:W-:Y:S01]  /*0680*/  UMOV UR4, 0x54442d19 ;  /* 0x54442d1900047882 */ /* 0x000fe20000000000 */
[----:B------:R-:W-:Y:S01]  /*0690*/  UMOV UR5, 0x3bf921fb ;  /* 0x3bf921fb00057882 */ /* 0x000fe20000000000 */
[----:B------:R-:W-:Y:S02]  /*06a0*/  SHF.R.S32.HI R3, RZ, 0x1f, R11 ;  /* 0x0000001fff037819 */ /* 0x000fe4000001140b */
[----:B------:R-:W-:Y:S02]  /*06b0*/  ISETP.GE.AND P0, PT, R2, RZ, PT ;  /* 0x000000ff0200720c */ /* 0x000fe40003f06270 */
[C---:B------:R-:W-:Y:S02]  /*06c0*/  LOP3.LUT R4, R3.reuse, R4, RZ, 0x3c, !PT ;  /* 0x0000000403047212 */ /* 0x040fe400078e3cff */
[----:B------:R-:W-:-:S02]  /*06d0*/  LOP3.LUT R5, R3, R11, RZ, 0x3c, !PT ;  /* 0x0000000b03057212 */ /* 0x000fc400078e3cff */
[----:B------:R-:W-:Y:S02]  /*06e0*/  SHF.R.U32.HI R3, RZ, 0x1e, R10 ;  /* 0x0000001eff037819 */ /* 0x000fe4000001160a */
[C---:B------:R-:W-:Y:S02]  /*06f0*/  LOP3.LUT R2, R11.reuse, R2, RZ, 0x3c, !PT ;  /* 0x000000020b027212 */ /* 0x040fe400078e3cff */
[----:B------:R-:W0:Y:S01]  /*0700*/  I2F.F64.S64 R4, R4 ;  /* 0x0000000400047312 */ /* 0x000e220000301c00 */
[----:B------:R-:W-:Y:S02]  /*0710*/  LEA.HI R3, R11, R3, RZ, 0x1 ;  /* 0x000000030b037211 */ /* 0x000fe400078f08ff */
[----:B------:R-:W-:-:S03]  /*0720*/  ISETP.GE.AND P1, PT, R2, RZ, PT ;  /* 0x000000ff0200720c */ /* 0x000fc60003f26270 */
[----:B------:R-:W-:-:S04]  /*0730*/  IMAD.MOV R2, RZ, RZ, -R3 ;  /* 0x000000ffff027224 */ /* 0x000fc800078e0a03 */
[----:B------:R-:W-:Y:S01]  /*0740*/  @!P0 IMAD.MOV.U32 R3, RZ, RZ, R2 ;  /* 0x000000ffff038224 */ /* 0x000fe200078e0002 */
[----:B0-----:R-:W-:-:S10]  /*0750*/  DMUL R6, R4, UR4 ;  /* 0x0000000404067c28 */ /* 0x001fd40008000000 */
[----:B------:R-:W0:Y:S02]  /*0760*/  F2F.F32.F64 R6, R6 ;  /* 0x0000000600067310 */ /* 0x000e240000301000 */
[----:B0-----:R-:W-:-:S07]  /*0770*/  FSEL R4, -R6, R6, !P1 ;  /* 0x0000000606047208 */ /* 0x001fce0004800100 */
.L_x_1:
[----:B------:R-:W-:Y:S05]  /*0780*/  BSYNC.RECONVERGENT B0 ;  /* 0x0000000000007941 */ /* 0x000fea0003800200 */
.L_x_0:
[----:B------:R-:W0:Y:S02]  /*0790*/  LDC.64 R10, c[0x4][0x8] ;  /* 0x01000200ff0a7b82 */ /* 0x000e240000000a00 */
[----:B0-----:R0:W2:Y:S01]  /*07a0*/  LDG.E R11, desc[UR8][R10.64] ;  /* 0x000000080a0b7981 */ /* 0x0010a2000c1e1900 */
[----:B------:R-:W-:Y:S01]  /*07b0*/  UMOV UR4, 0x54442d18 ;  /* 0x54442d1800047882 */ /* 0x000fe20000000000 */
[----:B------:R-:W-:Y:S01]  /*07c0*/  UMOV UR5, 0x3ff921fb ;  /* 0x3ff921fb00057882 */ /* 0x000fe20000000000 */
[----:B------:R-:W-:Y:S02]  /*07d0*/  IMAD.MOV.U32 R12, RZ, RZ, 0x37cbac00 ;  /* 0x37cbac00ff0c7424 */ /* 0x000fe400078e00ff */
[----:B------:R-:W-:Y:S01]  /*07e0*/  FMUL R5, R4, R4 ;  /* 0x0000000404057220 */ /* 0x000fe20000400000 */
[----:B------:R-:W-:Y:S01]  /*07f0*/  LOP3.LUT P1, RZ, R3, 0x2, RZ, 0xc0, !PT ;  /* 0x0000000203ff7812 */ /* 0x000fe2000782c0ff */
[----:B------:R-:W-:Y:S02]  /*0800*/  BSSY.RECONVERGENT B0, `(.L_x_5) ;  /* 0x0000076000007945 */ /* 0x000fe40003800200 */
[----:B------:R-:W-:Y:S01]  /*0810*/  FFMA R2, R5, R12, -0.0013887860113754868507 ;  /* 0xbab607ed05027423 */ /* 0x000fe2000000000c */
[----:B0-----:R-:W-:Y:S01]  /*0820*/  MOV R10, 0x3effffff ;  /* 0x3effffff000a7802 */ /* 0x001fe20000000f00 */
[----:B--2---:R-:W-:Y:S01]  /*0830*/  FMUL R7, R0, R11 ;  /* 0x0000000b00077220 */ /* 0x004fe20000400000 */
[----:B------:R-:W-:Y:S01]  /*0840*/  LOP3.LUT R0, R3, 0x1, RZ, 0xc0, !PT ;  /* 0x0000000103007812 */ /* 0x000fe200078ec0ff */
[----:B------:R-:W-:-:S03]  /*0850*/  IMAD.MOV.U32 R11, RZ, RZ, 0x3d2aaabb ;  /* 0x3d2aaabbff0b7424 */ /* 0x000fc600078e00ff */
[----:B------:R-:W-:Y:S01]  /*0860*/  ISETP.NE.U32.AND P0, PT, R0, 0x1, PT ;  /* 0x000000010000780c */ /* 0x000fe20003f05070 */
[----:B------:R-:W0:Y:S03]  /*0870*/  F2F.F64.F32 R6, R7 ;  /* 0x0000000700067310 */ /* 0x000e260000201800 */
[----:B------:R-:W-:Y:S02]  /*0880*/  FSEL R2, R2, -0.00019574658654164522886, !P0 ;  /* 0xb94d415302027808 */ /* 0x000fe40004000000 */
[----:B------:R-:W-:-:S05]  /*0890*/  FSEL R0, R11, 0.0083327032625675201416, !P0 ;  /* 0x3c0885e40b007808 */ /* 0x000fca0004000000 */
[----:B------:R-:W-:Y:S01]  /*08a0*/  FFMA R2, R5, R2, R0 ;  /* 0x0000000205027223 */ /* 0x000fe20000000000 */
[----:B------:R-:W-:Y:S01]  /*08b0*/  FSEL R0, R4, 1, P0 ;  /* 0x3f80000004007808 */ /* 0x000fe20000000000 */
[----:B0-----:R-:W-:-:S06]  /*08c0*/  DADD R14, R6, UR4 ;  /* 0x00000004060e7e29 */ /* 0x001fcc0008000000 */
[----:B------:R0:W1:Y:S02]  /*08d0*/  F2F.F32.F64 R13, R14 ;  /* 0x0000000e000d7310 */ /* 0x0000640000301000 */
[----:B0-----:R-:W-:Y:S01]  /*08e0*/  FSEL R14, -R10, -0.16666662693023681641, !P0 ;  /* 0xbe2aaaa80a0e7808 */ /* 0x001fe20004000100 */
[C---:B-1----:R-:W-:Y:S01]  /*08f0*/  FMUL R6, R13.reuse, 0.63661974668502807617 ;  /* 0x3f22f9830d067820 */ /* 0x042fe20000400000 */
[----:B------:R-:W-:-:S03]  /*0900*/  FSETP.GE.AND P0, PT, |R13|, 105615, PT ;  /* 0x47ce47800d00780b */ /* 0x000fc60003f06200 */
[C---:B------:R-:W-:Y:S01]  /*0910*/  FFMA R14, R5.reuse, R2, R14 ;  /* 0x00000002050e7223 */ /* 0x040fe2000000000e */
[----:B------:R-:W-:Y:S01]  /*0920*/  FFMA R5, R5, R0, RZ ;  /* 0x0000000005057223 */ /* 0x000fe200000000ff */
[----:B------:R-:W0:Y:S03]  /*0930*/  F2I.NTZ R6, R6 ;  /* 0x0000000600067305 */ /* 0x000e260000203100 */
[----:B------:R-:W-:-:S04]  /*0940*/  FFMA R14, R5, R14, R0 ;  /* 0x0000000e050e7223 */ /* 0x000fc80000000000 */
[----:B------:R-:W-:Y:S01]  /*0950*/  @P1 FADD R14, RZ, -R14 ;  /* 0x8000000eff0e1221 */ /* 0x000fe20000000000 */
        /* <DEDUP_REMOVED lines=9> */
[----:B------:R-:W0:Y:S01]  /*09f0*/  LDC.64 R2, c[0x4][0x10] ;  /* 0x01000400ff027b82 */ /* 0x000e220000000a00 */
[----:B------:R-:W-:Y:S01]  /*0a00*/  IMAD.SHL.U32 R0, R13, 0x100, RZ ;  /* 0x000001000d007824 */ /* 0x000fe200078e00ff */
[----:B------:R-:W-:Y:S01]  /*0a10*/  UMOV UR4, URZ ;  /* 0x000000ff00047c82 */ /* 0x000fe20008000000 */
[----:B------:R-:W-:Y:S02]  /*0a20*/  IMAD.MOV.U32 R15, RZ, RZ, RZ ;  /* 0x000000ffff0f7224 */ /* 0x000fe400078e00ff */
[----:B------:R-:W-:Y:S01]  /*0a30*/  IMAD.MOV.U32 R21, RZ, RZ, RZ ;  /* 0x000000ffff157224 */ /* 0x000fe200078e00ff */
[----:B------:R-:W-:-:S07]  /*0a40*/  LOP3.LUT R23, R0, 0x80000000, RZ, 0xfc, !PT ;  /* 0x8000000000177812 */ /* 0x000fce00078efcff */
.L_x_7:
[----:B0-----:R-:W-:-:S06]  /*0a50*/  IMAD.WIDE.U32 R4, R21, 0x4, R2 ;  /* 0x0000000415047825 */ /* 0x001fcc00078e0002 */
[----:B------:R-:W2:Y:S01]  /*0a60*/  LDG.E.CONSTANT R4, desc[UR8][R4.64] ;  /* 0x0000000804047981 */ /* 0x000ea2000c1e9900 */
[C---:B------:R-:W-:Y:S02]  /*0a70*/  IMAD.SHL.U32 R0, R21.reuse, 0x4, RZ ;  /* 0x0000000415007824 */ /* 0x040fe400078e00ff */
[----:B------:R-:W-:-:S03]  /*0a80*/  VIADD R21, R21, 0x1 ;  /* 0x0000000115157836 */ /* 0x000fc60000000000 */
[C---:B------:R-:W-:Y:S02]  /*0a90*/  ISETP.EQ.AND P0, PT, R0.reuse, RZ, PT ;  /* 0x000000ff0000720c */ /* 0x040fe40003f02270 */
[C---:B------:R-:W-:Y:S02]  /*0aa0*/  ISETP.EQ.AND P5, PT, R0.reuse, 0x4, PT ;  /* 0x000000040000780c */ /* 0x040fe40003fa2270 */
[C---:B------:R-:W-:Y:S02]  /*0ab0*/  ISETP.EQ.AND P4, PT, R0.reuse, 0x8, PT ;  /* 0x000000080000780c */ /* 0x040fe40003f82270 */
[C---:B------:R-:W-:Y:S02]  /*0ac0*/  ISETP.EQ.AND P3, PT, R0.reuse, 0xc, PT ;  /* 0x0000000c0000780c */ /* 0x040fe40003f62270 */
[C---:B------:R-:W-:Y:S02]  /*0ad0*/  ISETP.EQ.AND P2, PT, R0.reuse, 0x10, PT ;  /* 0x000000100000780c */ /* 0x040fe40003f42270 */
[----:B------:R-:W-:Y:S01]  /*0ae0*/  ISETP.EQ.AND P1, PT, R0, 0x14, PT ;  /* 0x000000140000780c */ /* 0x000fe20003f22270 */
[----:B--2---:R-:W-:-:S03]  /*0af0*/  IMAD.WIDE.U32 R6, R4, R23, RZ ;  /* 0x0000001704067225 */ /* 0x004fc600078e00ff */
[----:B------:R-:W-:-:S04]  /*0b00*/  IADD3 R0, P6, PT, R6, R15, RZ ;  /* 0x0000000f06007210 */ /* 0x000fc80007fde0ff */
[----:B------:R-:W-:Y:S01]  /*0b10*/  IADD3.X R15, PT, PT, R7, UR4, RZ, P6, !PT ;  /* 0x00000004070f7c10 */ /* 0x000fe2000b7fe4ff */
[--C-:B------:R-:W-:Y:S01]  /*0b20*/  @P5 IMAD.MOV.U32 R16, RZ, RZ, R0.reuse ;  /* 0x000000ffff105224 */ /* 0x100fe200078e0000 */
[----:B------:R-:W-:Y:S01]  /*0b30*/  ISETP.NE.AND P6, PT, R21, 0x6, PT ;  /* 0x000000061500780c */ /* 0x000fe20003fc5270 */
[--C-:B------:R-:W-:Y:S01]  /*0b40*/  @P4 IMAD.MOV.U32 R17, RZ, RZ, R0.reuse ;  /* 0x000000ffff114224 */ /* 0x100fe200078e0000 */
[----:B------:R-:W-:Y:S01]  /*0b50*/  @P0 MOV R9, R0 ;  /* 0x0000000000090202 */ /* 0x000fe20000000f00 */
[--C-:B------:R-:W-:Y:S02]  /*0b60*/  @P3 IMAD.MOV.U32 R18, RZ, RZ, R0.reuse ;  /* 0x000000ffff123224 */ /* 0x100fe400078e0000 */
[--C-:B------:R-:W-:Y:S02]  /*0b70*/  @P2 IMAD.MOV.U32 R19, RZ, RZ, R0.reuse ;  /* 0x000000ffff132224 */ /* 0x100fe400078e0000 */
[----:B------:R-:W-:-:S06]  /*0b80*/  @P1 IMAD.MOV.U32 R20, RZ, RZ, R0 ;  /* 0x000000ffff141224 */ /* 0x000fcc00078e0000 */
[----:B------:R-:W-:Y:S05]  /*0b90*/  @P6 BRA `(.L_x_7) ;  /* 0xfffffffc00ac6947 */ /* 0x000fea000383ffff */
        /* <DEDUP_REMOVED lines=18> */
[----:B------:R-:W-:Y:S02]  /*0cc0*/  @P2 IMAD.MOV.U32 R3, RZ, RZ, R16 ;  /* 0x000000ffff032224 */ /* 0x000fe400078e0010 */
[--C-:B------:R-:W-:Y:S01]  /*0cd0*/  @P2 IMAD.MOV.U32 R0, RZ, RZ, R17.reuse ;  /* 0x000000ffff002224 */ /* 0x100fe200078e0011 */
[----:B------:R-:W-:Y:S01]  /*0ce0*/  @P1 MOV R0, R18 ;  /* 0x0000001200001202 */ /* 0x000fe20000000f00 */
[----:B------:R-:W-:-:S02]  /*0cf0*/  @P1 IMAD.MOV.U32 R3, RZ, RZ, R17 ;  /* 0x000000ffff031224 */ /* 0x000fc400078e0011 */
[----:B------:R-:W-:Y:S02]  /*0d00*/  @P0 IMAD.MOV.U32 R3, RZ, RZ, R18 ;  /* 0x000000ffff030224 */ /* 0x000fe400078e0012 */
[--C-:B------:R-:W-:Y:S02]  /*0d10*/  @P0 IMAD.MOV.U32 R0, RZ, RZ, R19.reuse ;  /* 0x000000ffff000224 */ /* 0x100fe400078e0013 */
[----:B------:R-:W-:Y:S02]  /*0d20*/  @P3 IMAD.MOV.U32 R3, RZ, RZ, R19 ;  /* 0x000000ffff033224 */ /* 0x000fe400078e0013 */
[--C-:B------:R-:W-:Y:S02]  /*0d30*/  @P3 IMAD.MOV.U32 R0, RZ, RZ, R20.reuse ;  /* 0x000000ffff003224 */ /* 0x100fe400078e0014 */
[----:B------:R-:W-:Y:S01]  /*0d40*/  @P5 IMAD.MOV.U32 R3, RZ, RZ, R20 ;  /* 0x000000ffff035224 */ /* 0x000fe200078e0014 */
[----:B------:R-:W-:Y:S01]  /*0d50*/  @P4 MOV R3, R15 ;  /* 0x0000000f00034202 */ /* 0x000fe20000000f00 */
[----:B------:R-:W-:Y:S01]  /*0d60*/  @P5 IMAD.MOV.U32 R0, RZ, RZ, R15 ;  /* 0x000000ffff005224 */ /* 0x000fe200078e000f */
[----:B------:R-:W-:Y:S06]  /*0d70*/  @!P6 BRA `(.L_x_9) ;  /* 0x00000000002ce947 */ /* 0x000fec0003800000 */
[----:B------:R-:W-:Y:S01]  /*0d80*/  @P2 IMAD.MOV.U32 R4, RZ, RZ, R9 ;  /* 0x000000ffff042224 */ /* 0x000fe200078e0009 */
[----:B------:R-:W-:Y:S01]  /*0d90*/  LOP3.LUT R2, R2, 0x1f, RZ, 0xc0, !PT ;  /* 0x0000001f02027812 */ /* 0x000fe200078ec0ff */
[----:B------:R-:W-:Y:S02]  /*0da0*/  @P1 IMAD.MOV.U32 R4, RZ, RZ, R16 ;  /* 0x000000ffff041224 */ /* 0x000fe400078e0010 */
[----:B------:R-:W-:Y:S01]  /*0db0*/  @P0 IMAD.MOV.U32 R4, RZ, RZ, R17 ;  /* 0x000000ffff040224 */ /* 0x000fe200078e0011 */
[----:B------:R-:W-:Y:S01]  /*0dc0*/  ISETP.EQ.AND P0, PT, R5, 0x8, PT ;  /* 0x000000080500780c */ /* 0x000fe20003f02270 */
[----:B------:R-:W-:Y:S01]  /*0dd0*/  @P3 IMAD.MOV.U32 R4, RZ, RZ, R18 ;  /* 0x000000ffff043224 */ /* 0x000fe200078e0012 */
[----:B------:R-:W-:Y:S01]  /*0de0*/  SHF.L.W.U32.HI R0, R3, R2, R0 ;  /* 0x0000000203007219 */ /* 0x000fe20000010e00 */
[----:B------:R-:W-:Y:S02]  /*0df0*/  @P5 IMAD.MOV.U32 R4, RZ, RZ, R19 ;  /* 0x000000ffff045224 */ /* 0x000fe400078e0013 */
[----:B------:R-:W-:-:S08]  /*0e00*/  @P4 IMAD.MOV.U32 R4, RZ, RZ, R20 ;  /* 0x000000ffff044224 */ /* 0x000fd000078e0014 */
[----:B------:R-:W-:-:S04]  /*0e10*/  @P0 MOV R4, R15 ;  /* 0x0000000f00040202 */ /* 0x000fc80000000f00 */
[----:B------:R-:W-:-:S07]  /*0e20*/  SHF.L.W.U32.HI R3, R4, R2, R3 ;  /* 0x0000000204037219 */ /* 0x000fce0000010e03 */
.L_x_9:
[----:B------:R-:W-:Y:S05]  /*0e30*/  BSYNC.RECONVERGENT B1 ;  /* 0x0000000000017941 */ /* 0x000fea0003800200 */
.L_x_8:
        /* <DEDUP_REMOVED lines=18> */
.L_x_6:
[----:B------:R-:W-:Y:S05]  /*0f60*/  BSYNC.RECONVERGENT B0 ;  /* 0x0000000000007941 */ /* 0x000fea0003800200 */
.L_x_5:
[----:B------:R-:W-:Y:S01]  /*0f70*/  FMUL R3, R0, R0 ;  /* 0x0000000000037220 */ /* 0x000fe20000400000 */
[C---:B------:R-:W-:Y:S01]  /*0f80*/  LOP3.LUT R2, R6.reuse, 0x1, RZ, 0xc0, !PT ;  /* 0x0000000106027812 */ /* 0x040fe200078ec0ff */
[----:B------:R-:W0:Y:S01]  /*0f90*/  LDCU UR4, c[0x0][0x380] ;  /* 0x00007000ff0477ac */ /* 0x000e220008000800 */
[----:B------:R-:W-:Y:S01]  /*0fa0*/  LOP3.LUT P1, RZ, R6, 0x2, RZ, 0xc0, !PT ;  /* 0x0000000206ff7812 */ /* 0x000fe2000782c0ff */
[----:B------:R-:W-:Y:S01]  /*0fb0*/  FFMA R12, R3, R12, -0.0013887860113754868507 ;  /* 0xbab607ed030c7423 */ /* 0x000fe2000000000c */
[----:B------:R-:W-:-:S04]  /*0fc0*/  ISETP.NE.U32.AND P0, PT, R2, 0x1, PT ;  /* 0x000000010200780c */ /* 0x000fc80003f05070 */
[----:B------:R-:W-:Y:S02]  /*0fd0*/  FSEL R2, R11, 0.0083327032625675201416, !P0 ;  /* 0x3c0885e40b027808 */ /* 0x000fe40004000000 */
[----:B------:R-:W-:Y:S02]  /*0fe0*/  FSEL R12, R12, -0.00019574658654164522886, !P0 ;  /* 0xb94d41530c0c7808 */ /* 0x000fe40004000000 */
[----:B------:R-:W-:Y:S02]  /*0ff0*/  FSEL R0, R0, 1, P0 ;  /* 0x3f80000000007808 */ /* 0x000fe40000000000 */
[----:B------:R-:W-:Y:S01]  /*1000*/  FSEL R7, -R10, -0.16666662693023681641, !P0 ;  /* 0xbe2aaaa80a077808 */ /* 0x000fe20004000100 */
[C---:B------:R-:W-:Y:S02]  /*1010*/  FFMA R2, R3.reuse, R12, R2 ;  /* 0x0000000c03027223 */ /* 0x040fe40000000002 */
[C---:B------:R-:W-:Y:S02]  /*1020*/  FFMA R5, R3.reuse, R0, RZ ;  /* 0x0000000003057223 */ /* 0x040fe400000000ff */
[----:B------:R-:W-:-:S04]  /*1030*/  FFMA R2, R3, R2, R7 ;  /* 0x0000000203027223 */ /* 0x000fc80000000007 */
[----:B------:R-:W-:-:S04]  /*1040*/  FFMA R5, R5, R2, R0 ;  /* 0x0000000205057223 */ /* 0x000fc80000000000 */
[----:B------:R-:W-:-:S04]  /*1050*/  @P1 FADD R5, RZ, -R5 ;  /* 0x80000005ff051221 */ /* 0x000fc80000000000 */
[----:B------:R-:W-:Y:S02]  /*1060*/  FADD R14, R14, R5 ;  /* 0x000000050e0e7221 */ /* 0x000fe40000000000 */
[----:B------:R-:W1:Y:S02]  /*1070*/  LDC.64 R4, c[0x0][0x388] ;  /* 0x0000e200ff047b82 */ /* 0x000e640000000a00 */
[----:B------:R-:W2:Y:S02]  /*1080*/  F2F.F64.F32 R2, R14 ;  /* 0x0000000e00027310 */ /* 0x000ea40000201800 */
[----:B--2---:R-:W-:Y:S01]  /*1090*/  DADD R2, R2, 1 ;  /* 0x3ff0000002027429 */ /* 0x004fe20000000000 */
[----:B-1----:R-:W-:-:S07]  /*10a0*/  IMAD.WIDE.U32 R4, R8, 0x4, R4 ;  /* 0x0000000408047825 */ /* 0x002fce00078e0004 */
[----:B------:R-:W-:Y:S01]  /*10b0*/  DMUL R2, R2, 127 ;  /* 0x405fc00002027828 */ /* 0x000fe20000000000 */
[----:B------:R-:W-:-:S05]  /*10c0*/  VIADD R8, R8, UR6 ;  /* 0x0000000608087c36 */ /* 0x000fca0008000000 */
[----:B0-----:R-:W-:-:S04]  /*10d0*/  ISETP.GE.U32.AND P0, PT, R8, UR4, PT ;  /* 0x0000000408007c0c */ /* 0x001fc8000bf06070 */
[----:B------:R-:W0:Y:S02]  /*10e0*/  F2I.U32.F64.TRUNC R3, R2 ;  /* 0x0000000200037311 */ /* 0x000e24000030d000 */
[----:B0-----:R0:W-:Y:S07]  /*10f0*/  STG.E desc[UR8][R4.64], R3 ;  /* 0x0000000304007986 */ /* 0x0011ee000c101908 */
[----:B------:R-:W-:Y:S05]  /*1100*/  @!P0 BRA `(.L_x_10) ;  /* 0xffffffec00e88947 */ /* 0x000fea000383ffff */
[----:B------:R-:W-:Y:S05]  /*1110*/  EXIT ;  /* 0x000000000000794d */ /* 0x000fea0003800000 */
.L_x_11:
[----:B------:R-:W-:-:S00]  /*1120*/  BRA `(.L_x_11) ;  /* 0xfffffffc00fc7947 */ /* 0x000fc0000383ffff */
[----:B------:R-:W-:-:S00]  /*1130*/  NOP ;  /* 0x0000000000007918 */ /* 0x000fc00000000000 */
        /* <DEDUP_REMOVED lines=12> */
.L_x_12:


//--------------------- .nv.global.init           --------------------------
	.section	.nv.global.init,"aw",@progbits
	.align	4
.nv.global.init:
	.type		w0,@object
	.size		w0,(w1 - w0)
w0:
        /*0000*/ 	.byte	0x19, 0x3c, 0xbd, 0x3d
	.type		w1,@object
	.size		w1,(__cudart_i2opi_f - w1)
w1:
        /*0004*/ 	.byte	0xfb, 0xd3, 0xb7, 0x3d
	.type		__cudart_i2opi_f,@object
	.size		__cudart_i2opi_f,(.L_2 - __cudart_i2opi_f)
__cudart_i2opi_f:
        /*0008*/ 	.byte	0x41, 0x90, 0x43, 0x3c, 0x99, 0x95, 0x62, 0xdb, 0xc0, 0xdd, 0x34, 0xf5, 0xd1, 0x57, 0x27, 0xfc
        /*0018*/ 	.byte	0x29, 0x15, 0x44, 0x4e, 0x6e, 0x83, 0xf9, 0xa2
.L_2:


//--------------------- .nv.shared.reserved.0     --------------------------
	.section	.nv.shared.reserved.0,"aw",@nobits
	.weak		__nv_reservedSMEM_offset_0_alias
	.size		__nv_reservedSMEM_offset_0_alias, 0, 64
	.other		__nv_reservedSMEM_offset_0_alias,@"STO_CUDA_RESERVED_SHARED STV_DEFAULT"
__nv_reservedSMEM_offset_0_alias:
	.zero		0
	.zero		64


//--------------------- .nv.constant0._Z8calcSinejPj --------------------------
	.section	.nv.constant0._Z8calcSinejPj,"a",@progbits
	.sectionflags	@""
	.align	4
.nv.constant0._Z8calcSinejPj:
	.zero		912


//--------------------- SYMBOLS --------------------------

	.type		.nv.reservedSmem.offset0,@object
	.size		.nv.reservedSmem.offset0,0x4
